//
// Generated by NVIDIA NVVM Compiler
//
// Compiler Build ID: CL-36424714
// Cuda compilation tools, release 13.0, V13.0.88
// Based on NVVM 20.0.0
//

.version 9.0
.target sm_100
.address_size 64

	// .globl	_Z9vectordotiPiS_S_

.visible .entry _Z9vectordotiPiS_S_(
	.param .u32 _Z9vectordotiPiS_S__param_0,
	.param .u64 .ptr .align 1 _Z9vectordotiPiS_S__param_1,
	.param .u64 .ptr .align 1 _Z9vectordotiPiS_S__param_2,
	.param .u64 .ptr .align 1 _Z9vectordotiPiS_S__param_3
)
{
	.reg .pred 	%p<3>;
	.reg .b32 	%r<14>;
	.reg .b64 	%rd<11>;

	ld.param.u32 	%r6, [_Z9vectordotiPiS_S__param_0];
	ld.param.u64 	%rd4, [_Z9vectordotiPiS_S__param_1];
	ld.param.u64 	%rd5, [_Z9vectordotiPiS_S__param_2];
	ld.param.u64 	%rd6, [_Z9vectordotiPiS_S__param_3];
	mov.u32 	%r7, %ctaid.x;
	mov.u32 	%r1, %ntid.x;
	mov.u32 	%r8, %tid.x;
	mad.lo.s32 	%r13, %r7, %r1, %r8;
	setp.ge.s32 	%p1, %r13, %r6;
	@%p1 bra 	$L__BB0_3;
	mov.u32 	%r9, %nctaid.x;
	mul.lo.s32 	%r3, %r9, %r1;
	cvta.to.global.u64 	%rd1, %rd4;
	cvta.to.global.u64 	%rd2, %rd5;
	cvta.to.global.u64 	%rd3, %rd6;
$L__BB0_2:
	mul.wide.s32 	%rd7, %r13, 4;
	add.s64 	%rd8, %rd1, %rd7;
	ld.global.u32 	%r10, [%rd8];
	add.s64 	%rd9, %rd2, %rd7;
	ld.global.u32 	%r11, [%rd9];
	mul.lo.s32 	%r12, %r11, %r10;
	add.s64 	%rd10, %rd3, %rd7;
	st.global.u32 	[%rd10], %r12;
	add.s32 	%r13, %r13, %r3;
	setp.lt.s32 	%p2, %r13, %r6;
	@%p2 bra 	$L__BB0_2;
$L__BB0_3:
	ret;

}


// ===== COMPILED SASS (sm_100) =====

	.target	sm_100

	.elftype	@"ET_EXEC"


//--------------------- .note.nv.tkinfo           --------------------------
	.section	.note.nv.tkinfo,"",@"SHT_NOTE"
	.sectionflags	@"SHF_NOTE_NV_TKINFO"
	.tkinfo
        /*0018*/ 	.word	0x00000002
        /*0030*/ 	.string	""
        /*0030*/ 	.string	"ptxas"
        /*0030*/ 	.string	"Cuda compilation tools, release 13.0, V13.0.88"
        /*0030*/ 	.string	"Build cuda_13.0.r13.0/compiler.36424714_0"
        /*0030*/ 	.string	"-arch sm_100 -m 64 "



//--------------------- .note.nv.cuinfo           --------------------------
	.section	.note.nv.cuinfo,"",@"SHT_NOTE"
	.sectionflags	@"SHF_NOTE_NV_CUINFO"
        /*0018*/ 	.short	0x0002
        /*001a*/ 	.short	0x0064
        /*001c*/ 	.short	0x0082
	.zero		2


//--------------------- .nv.info                  --------------------------
	.section	.nv.info,"",@"SHT_CUDA_INFO"
	.align	4


	//----- nvinfo : EIATTR_REGCOUNT
	.align		4
        /*0000*/ 	.byte	0x04, 0x2f
        /*0002*/ 	.short	(.L_1 - .L_0)
	.align		4
.L_0:
        /*0004*/ 	.word	index@(_Z9vectordotiPiS_S_)
        /*0008*/ 	.word	0x00000014


	//----- nvinfo : EIATTR_FRAME_SIZE
	.align		4
.L_1:
        /*000c*/ 	.byte	0x04, 0x11
        /*000e*/ 	.short	(.L_3 - .L_2)
	.align		4
.L_2:
        /*0010*/ 	.word	index@(_Z9vectordotiPiS_S_)
        /*0014*/ 	.word	0x00000000


	//----- nvinfo : EIATTR_MIN_STACK_SIZE
	.align		4
.L_3:
        /*0018*/ 	.byte	0x04, 0x12
        /*001a*/ 	.short	(.L_5 - .L_4)
	.align		4
.L_4:
        /*001c*/ 	.word	index@(_Z9vectordotiPiS_S_)
        /*0020*/ 	.word	0x00000000
.L_5:


//--------------------- .nv.compat                --------------------------
	.section	.nv.compat,"",@"SHT_CUDA_COMPAT_INFO"
	.align	4
        /*0000*/ 	.byte	0x02, 0x09, 0x00, 0x00, 0x02, 0x02, 0x01, 0x00, 0x02, 0x05, 0x05, 0x00, 0x03, 0x07, 0x01, 0x01
        /*0010*/ 	.byte	0x02, 0x03, 0x00, 0x00, 0x02, 0x06, 0x01, 0x00, 0x04, 0x0b, 0x08, 0x00, 0x09, 0x00, 0x00, 0x00
        /*0020*/ 	.byte	0x00, 0x00, 0x00, 0x00


//--------------------- .nv.info._Z9vectordotiPiS_S_ --------------------------
	.section	.nv.info._Z9vectordotiPiS_S_,"",@"SHT_CUDA_INFO"
	.sectionflags	@""
	.align	4


	//----- nvinfo : EIATTR_CUDA_API_VERSION
	.align		4
        /*0000*/ 	.byte	0x04, 0x37
        /*0002*/ 	.short	(.L_7 - .L_6)
.L_6:
        /*0004*/ 	.word	0x00000082


	//----- nvinfo : EIATTR_KPARAM_INFO
	.align		4
.L_7:
        /*0008*/ 	.byte	0x04, 0x17
        /*000a*/ 	.short	(.L_9 - .L_8)
.L_8:
        /*000c*/ 	.word	0x00000000
        /*0010*/ 	.short	0x0003
        /*0012*/ 	.short	0x0018
        /*0014*/ 	.byte	0x00, 0xf5, 0x21, 0x00


	//----- nvinfo : EIATTR_KPARAM_INFO
	.align		4
.L_9:
        /*0018*/ 	.byte	0x04, 0x17
        /*001a*/ 	.short	(.L_11 - .L_10)
.L_10:
        /*001c*/ 	.word	0x00000000
        /*0020*/ 	.short	0x0002
        /*0022*/ 	.short	0x0010
        /*0024*/ 	.byte	0x00, 0xf5, 0x21, 0x00


	//----- nvinfo : EIATTR_KPARAM_INFO
	.align		4
.L_11:
        /*0028*/ 	.byte	0x04, 0x17
        /*002a*/ 	.short	(.L_13 - .L_12)
.L_12:
        /*002c*/ 	.word	0x00000000
        /*0030*/ 	.short	0x0001
        /*0032*/ 	.short	0x0008
        /*0034*/ 	.byte	0x00, 0xf5, 0x21, 0x00


	//----- nvinfo : EIATTR_KPARAM_INFO
	.align		4
.L_13:
        /*0038*/ 	.byte	0x04, 0x17
        /*003a*/ 	.short	(.L_15 - .L_14)
.L_14:
        /*003c*/ 	.word	0x00000000
        /*0040*/ 	.short	0x0000
        /*0042*/ 	.short	0x0000
        /*0044*/ 	.byte	0x00, 0xf0, 0x11, 0x00


	//----- nvinfo : EIATTR_SPARSE_MMA_MASK
	.align		4
.L_15:
        /*0048*/ 	.byte	0x03, 0x50
        /*004a*/ 	.short	0x0000


	//----- nvinfo : EIATTR_MAXREG_COUNT
	.align		4
        /*004c*/ 	.byte	0x03, 0x1b
        /*004e*/ 	.short	0x00ff


	//----- nvinfo : EIATTR_MERCURY_ISA_VERSION
	.align		4
        /*0050*/ 	.byte	0x03, 0x5f
        /*0052*/ 	.short	0x0101


	//----- nvinfo : EIATTR_VRC_CTA_INIT_COUNT
	.align		4
        /*0054*/ 	.byte	0x02, 0x4a
	.zero		1
	.zero		1


	//----- nvinfo : EIATTR_EXIT_INSTR_OFFSETS
	.align		4
        /*0058*/ 	.byte	0x04, 0x1c
        /*005a*/ 	.short	(.L_17 - .L_16)


	//   ....[0]....
.L_16:
        /*005c*/ 	.word	0x00000070


	//   ....[1]....
        /*0060*/ 	.word	0x00000180


	//----- nvinfo : EIATTR_CRS_STACK_SIZE
	.align		4
.L_17:
        /*0064*/ 	.byte	0x04, 0x1e
        /*0066*/ 	.short	(.L_19 - .L_18)
.L_18:
        /*0068*/ 	.word	0x00000000


	//----- nvinfo : EIATTR_CBANK_PARAM_SIZE
	.align		4
.L_19:
        /*006c*/ 	.byte	0x03, 0x19
        /*006e*/ 	.short	0x0020


	//----- nvinfo : EIATTR_PARAM_CBANK
	.align		4
        /*0070*/ 	.byte	0x04, 0x0a
        /*0072*/ 	.short	(.L_21 - .L_20)
	.align		4
.L_20:
        /*0074*/ 	.word	index@(.nv.constant0._Z9vectordotiPiS_S_)
        /*0078*/ 	.short	0x0380
        /*007a*/ 	.short	0x0020


	//----- nvinfo : EIATTR_SW_WAR
	.align		4
.L_21:
        /*007c*/ 	.byte	0x04, 0x36
        /*007e*/ 	.short	(.L_23 - .L_22)
.L_22:
        /*0080*/ 	.word	0x00000008
.L_23:


//--------------------- .nv.callgraph             --------------------------
	.section	.nv.callgraph,"",@"SHT_CUDA_CALLGRAPH"
	.align	4
	.sectionentsize	8
	.align		4
        /*0000*/ 	.word	0x00000000
	.align		4
        /*0004*/ 	.word	0xffffffff
	.align		4
        /*0008*/ 	.word	0x00000000
	.align		4
        /*000c*/ 	.word	0xfffffffe
	.align		4
        /*0010*/ 	.word	0x00000000
	.align		4
        /*0014*/ 	.word	0xfffffffd
	.align		4
        /*0018*/ 	.word	0x00000000
	.align		4
        /*001c*/ 	.word	0xfffffffc


//--------------------- .text._Z9vectordotiPiS_S_ --------------------------
	.section	.text._Z9vectordotiPiS_S_,"ax",@progbits
	.align	128
        .global         _Z9vectordotiPiS_S_
        .type           _Z9vectordotiPiS_S_,@function
        .size           _Z9vectordotiPiS_S_,(.L_x_2 - _Z9vectordotiPiS_S_)
        .other          _Z9vectordotiPiS_S_,@"STO_CUDA_ENTRY STV_DEFAULT"
_Z9vectordotiPiS_S_:
.text._Z9vectordotiPiS_S_:
[----:B------:R-:W-:Y:S01]  /*0000*/  LDC R1, c[0x0][0x37c] ;  /* 0x0000df00ff017b82 */ /* 0x000fe20000000800 */
[----:B------:R-:W0:Y:S07]  /*0010*/  S2R R0, SR_TID.X ;  /* 0x0000000000007919 */ /* 0x000e2e0000002100 */
[----:B------:R-:W0:Y:S01]  /*0020*/  S2UR UR4, SR_CTAID.X ;  /* 0x00000000000479c3 */ /* 0x000e220000002500 */
[----:B------:R-:W1:Y:S07]  /*0030*/  LDCU UR5, c[0x0][0x380] ;  /* 0x00007000ff0577ac */ /* 0x000e6e0008000800 */
[----:B------:R-:W0:Y:S02]  /*0040*/  LDC R15, c[0x0][0x360] ;  /* 0x0000d800ff0f7b82 */ /* 0x000e240000000800 */
[----:B0-----:R-:W-:-:S05]  /*0050*/  IMAD R0, R15, UR4, R0 ;  /* 0x000000040f007c24 */ /* 0x001fca000f8e0200 */
[----:B-1----:R-:W-:-:S13]  /*0060*/  ISETP.GE.AND P0, PT, R0, UR5, PT ;  /* 0x0000000500007c0c */ /* 0x002fda000bf06270 */
[----:B------:R-:W-:Y:S05]  /*0070*/  @P0 EXIT ;  /* 0x000000000000094d */ /* 0x000fea0003800000 */
[----:B------:R-:W0:Y:S01]  /*0080*/  LDC.64 R8, c[0x0][0x388] ;  /* 0x0000e200ff087b82 */ /* 0x000e220000000a00 */
[----:B------:R-:W1:Y:S01]  /*0090*/  LDCU UR4, c[0x0][0x370] ;  /* 0x00006e00ff0477ac */ /* 0x000e620008000800 */
[----:B------:R-:W2:Y:S06]  /*00a0*/  LDCU.64 UR6, c[0x0][0x358] ;  /* 0x00006b00ff0677ac */ /* 0x000eac0008000a00 */
[----:B------:R-:W3:Y:S08]  /*00b0*/  LDC.64 R10, c[0x0][0x390] ;  /* 0x0000e400ff0a7b82 */ /* 0x000ef00000000a00 */
[----:B------:R-:W4:Y:S01]  /*00c0*/  LDC.64 R12, c[0x0][0x398] ;  /* 0x0000e600ff0c7b82 */ /* 0x000f220000000a00 */
[----:B-1----:R-:W-:-:S07]  /*00d0*/  IMAD R15, R15, UR4, RZ ;  /* 0x000000040f0f7c24 */ /* 0x002fce000f8e02ff */
.L_x_0:
[----:B0-----:R-:W-:-:S04]  /*00e0*/  IMAD.WIDE R2, R0, 0x4, R8 ;  /* 0x0000000400027825 */ /* 0x001fc800078e0208 */
[C---:B---3--:R-:W-:Y:S02]  /*00f0*/  IMAD.WIDE R4, R0.reuse, 0x4, R10 ;  /* 0x0000000400047825 */ /* 0x048fe400078e020a */
[----:B--2---:R-:W2:Y:S04]  /*0100*/  LDG.E R2, desc[UR6][R2.64] ;  /* 0x0000000602027981 */ /* 0x004ea8000c1e1900 */
[----:B------:R-:W2:Y:S01]  /*0110*/  LDG.E R5, desc[UR6][R4.64] ;  /* 0x0000000604057981 */ /* 0x000ea2000c1e1900 */
[----:B-1--4-:R-:W-:Y:S01]  /*0120*/  IMAD.WIDE R6, R0, 0x4, R12 ;  /* 0x0000000400067825 */ /* 0x012fe200078e020c */
[----:B------:R-:W-:-:S04]  /*0130*/  IADD3 R0, PT, PT, R15, R0, RZ ;  /* 0x000000000f007210 */ /* 0x000fc80007ffe0ff */
[----:B------:R-:W-:Y:S01]  /*0140*/  ISETP.GE.AND P0, PT, R0, UR5, PT ;  /* 0x0000000500007c0c */ /* 0x000fe2000bf06270 */
[----:B--2---:R-:W-:-:S05]  /*0150*/  IMAD R17, R2, R5, RZ ;  /* 0x0000000502117224 */ /* 0x004fca00078e02ff */
[----:B------:R1:W-:Y:S07]  /*0160*/  STG.E desc[UR6][R6.64], R17 ;  /* 0x0000001106007986 */ /* 0x0003ee000c101906 */
[----:B------:R-:W-:Y:S05]  /*0170*/  @!P0 BRA `(.L_x_0) ;  /* 0xfffffffc00d88947 */ /* 0x000fea000383ffff */
[----:B------:R-:W-:Y:S05]  /*0180*/  EXIT ;  /* 0x000000000000794d */ /* 0x000fea0003800000 */
.L_x_1:
[----:B------:R-:W-:-:S00]  /*0190*/  BRA `(.L_x_1) ;  /* 0xfffffffc00fc7947 */ /* 0x000fc0000383ffff */
[----:B------:R-:W-:-:S00]  /*01a0*/  NOP ;  /* 0x0000000000007918 */ /* 0x000fc00000000000 */
        /* <DEDUP_REMOVED lines=13> */
.L_x_2:


//--------------------- .nv.shared.reserved.0     --------------------------
	.section	.nv.shared.reserved.0,"aw",@nobits
	.weak		__nv_reservedSMEM_offset_0_alias
	.size		__nv_reservedSMEM_offset_0_alias, 0, 64
	.other		__nv_reservedSMEM_offset_0_alias,@"STO_CUDA_RESERVED_SHARED STV_DEFAULT"
__nv_reservedSMEM_offset_0_alias:
	.zero		0
	.zero		64


//--------------------- .nv.constant0._Z9vectordotiPiS_S_ --------------------------
	.section	.nv.constant0._Z9vectordotiPiS_S_,"a",@progbits
	.sectionflags	@""
	.align	4
.nv.constant0._Z9vectordotiPiS_S_:
	.zero		928


//--------------------- SYMBOLS --------------------------

	.type		.nv.reservedSmem.offset0,@object
	.size		.nv.reservedSmem.offset0,0x4
